//
// Generated by NVIDIA NVVM Compiler
//
// Compiler Build ID: CL-36424714
// Cuda compilation tools, release 13.0, V13.0.88
// Based on NVVM 20.0.0
//

.version 9.0
.target sm_100
.address_size 64

	// .globl	_Z18test_cluster_groupv
.extern .func  (.param .b32 func_retval0) vprintf
(
	.param .b64 vprintf_param_0,
	.param .b64 vprintf_param_1
)
;
.global .align 1 .b8 $str[42] = {67, 108, 117, 115, 116, 101, 114, 32, 66, 108, 111, 99, 107, 58, 32, 37, 100, 32, 45, 45, 45, 32, 67, 108, 117, 115, 116, 101, 114, 32, 84, 104, 114, 101, 97, 100, 58, 32, 37, 100, 10};

.visible .entry _Z18test_cluster_groupv()
.explicitcluster
.reqnctapercluster 8, 1, 1
{
	.local .align 8 .b8 	__local_depot0[8];
	.reg .b64 	%SP;
	.reg .b64 	%SPL;
	.reg .b32 	%r<17>;
	.reg .b64 	%rd<5>;

	mov.u64 	%SPL, __local_depot0;
	cvta.local.u64 	%SP, %SPL;
	add.u64 	%rd1, %SP, 0;
	add.u64 	%rd2, %SPL, 0;
	mov.u32 	%r1, %cluster_ctarank;
	mov.u32 	%r2, %ntid.x;
	mov.u32 	%r3, %ntid.y;
	mov.u32 	%r4, %ntid.z;
	mov.u32 	%r5, %tid.x;
	mov.u32 	%r6, %tid.y;
	mov.u32 	%r7, %tid.z;
	mad.lo.s32 	%r8, %r1, %r4, %r7;
	mad.lo.s32 	%r9, %r8, %r3, %r6;
	mad.lo.s32 	%r10, %r9, %r2, %r5;
	st.local.v2.u32 	[%rd2], {%r1, %r10};
	mov.u64 	%rd3, $str;
	cvta.global.u64 	%rd4, %rd3;
	{ // callseq 0, 0
	.param .b64 param0;
	st.param.b64 	[param0], %rd4;
	.param .b64 param1;
	st.param.b64 	[param1], %rd1;
	.param .b32 retval0;
	call.uni (retval0), 
	vprintf, 
	(
	param0, 
	param1
	);
	ld.param.b32 	%r11, [retval0];
	} // callseq 0
	mov.u32 	%r13, %cluster_ctaid.x;
	mad.lo.s32 	%r14, %r13, %r2, %r5;
	st.local.v2.u32 	[%rd2], {%r13, %r14};
	{ // callseq 1, 0
	.param .b64 param0;
	st.param.b64 	[param0], %rd4;
	.param .b64 param1;
	st.param.b64 	[param1], %rd1;
	.param .b32 retval0;
	call.uni (retval0), 
	vprintf, 
	(
	param0, 
	param1
	);
	ld.param.b32 	%r15, [retval0];
	} // callseq 1
	ret;

}


// ===== COMPILED SASS (sm_100) =====

	.target	sm_100

	.elftype	@"ET_EXEC"


//--------------------- .note.nv.tkinfo           --------------------------
	.section	.note.nv.tkinfo,"",@"SHT_NOTE"
	.sectionflags	@"SHF_NOTE_NV_TKINFO"
	.tkinfo
        /*0018*/ 	.word	0x00000002
        /*0030*/ 	.string	""
        /*0030*/ 	.string	"ptxas"
        /*0030*/ 	.string	"Cuda compilation tools, release 13.0, V13.0.88"
        /*0030*/ 	.string	"Build cuda_13.0.r13.0/compiler.36424714_0"
        /*0030*/ 	.string	"-arch sm_100 -m 64 "



//--------------------- .note.nv.cuinfo           --------------------------
	.section	.note.nv.cuinfo,"",@"SHT_NOTE"
	.sectionflags	@"SHF_NOTE_NV_CUINFO"
        /*0018*/ 	.short	0x0002
        /*001a*/ 	.short	0x0064
        /*001c*/ 	.short	0x0082
	.zero		2


//--------------------- .nv.info                  --------------------------
	.section	.nv.info,"",@"SHT_CUDA_INFO"
	.align	4


	//----- nvinfo : EIATTR_REGCOUNT
	.align		4
        /*0000*/ 	.byte	0x04, 0x2f
        /*0002*/ 	.short	(.L_2 - .L_1)
	.align		4
.L_1:
        /*0004*/ 	.word	index@(_Z18test_cluster_groupv)
        /*0008*/ 	.word	0x00000018


	//----- nvinfo : EIATTR_FRAME_SIZE
	.align		4
.L_2:
        /*000c*/ 	.byte	0x04, 0x11
        /*000e*/ 	.short	(.L_4 - .L_3)
	.align		4
.L_3:
        /*0010*/ 	.word	index@(_Z18test_cluster_groupv)
        /*0014*/ 	.word	0x00000008


	//----- nvinfo : EIATTR_MIN_STACK_SIZE
	.align		4
.L_4:
        /*0018*/ 	.byte	0x04, 0x12
        /*001a*/ 	.short	(.L_6 - .L_5)
	.align		4
.L_5:
        /*001c*/ 	.word	index@(_Z18test_cluster_groupv)
        /*0020*/ 	.word	0x00000008
.L_6:


//--------------------- .nv.compat                --------------------------
	.section	.nv.compat,"",@"SHT_CUDA_COMPAT_INFO"
	.align	4
        /*0000*/ 	.byte	0x02, 0x09, 0x00, 0x00, 0x02, 0x02, 0x01, 0x00, 0x02, 0x05, 0x05, 0x00, 0x03, 0x07, 0x01, 0x01
        /*0010*/ 	.byte	0x02, 0x03, 0x00, 0x00, 0x02, 0x06, 0x01, 0x00, 0x04, 0x0b, 0x08, 0x00, 0x09, 0x00, 0x00, 0x00
        /*0020*/ 	.byte	0x00, 0x00, 0x00, 0x00


//--------------------- .nv.info._Z18test_cluster_groupv --------------------------
	.section	.nv.info._Z18test_cluster_groupv,"",@"SHT_CUDA_INFO"
	.sectionflags	@""
	.align	4


	//----- nvinfo : EIATTR_CUDA_API_VERSION
	.align		4
        /*0000*/ 	.byte	0x04, 0x37
        /*0002*/ 	.short	(.L_8 - .L_7)
.L_7:
        /*0004*/ 	.word	0x00000082


	//----- nvinfo : EIATTR_EXPLICIT_CLUSTER
	.align		4
.L_8:
        /*0008*/ 	.byte	0x01, 0x3e
	.zero		2


	//----- nvinfo : EIATTR_CTA_PER_CLUSTER
	.align		4
        /*000c*/ 	.byte	0x04, 0x3d
        /*000e*/ 	.short	(.L_10 - .L_9)
.L_9:
        /*0010*/ 	.word	0x00000008
        /*0014*/ 	.word	0x00000001
        /*0018*/ 	.word	0x00000001


	//----- nvinfo : EIATTR_SPARSE_MMA_MASK
	.align		4
.L_10:
        /*001c*/ 	.byte	0x03, 0x50
        /*001e*/ 	.short	0x0000


	//----- nvinfo : EIATTR_MAXREG_COUNT
	.align		4
        /*0020*/ 	.byte	0x03, 0x1b
        /*0022*/ 	.short	0x00ff


	//----- nvinfo : EIATTR_EXTERNS
	.align		4
        /*0024*/ 	.byte	0x04, 0x0f
        /*0026*/ 	.short	(.L_12 - .L_11)


	//   ....[0]....
	.align		4
.L_11:
        /*0028*/ 	.word	index@(vprintf)


	//----- nvinfo : EIATTR_MERCURY_ISA_VERSION
	.align		4
.L_12:
        /*002c*/ 	.byte	0x03, 0x5f
        /*002e*/ 	.short	0x0101


	//----- nvinfo : EIATTR_VRC_CTA_INIT_COUNT
	.align		4
        /*0030*/ 	.byte	0x02, 0x4a
	.zero		1
	.zero		1


	//----- nvinfo : EIATTR_SYSCALL_OFFSETS
	.align		4
        /*0034*/ 	.byte	0x04, 0x46
        /*0036*/ 	.short	(.L_14 - .L_13)


	//   ....[0]....
.L_13:
        /*0038*/ 	.word	0x00000190


	//   ....[1]....
        /*003c*/ 	.word	0x00000300


	//----- nvinfo : EIATTR_EXIT_INSTR_OFFSETS
	.align		4
.L_14:
        /*0040*/ 	.byte	0x04, 0x1c
        /*0042*/ 	.short	(.L_16 - .L_15)


	//   ....[0]....
.L_15:
        /*0044*/ 	.word	0x00000310


	//----- nvinfo : EIATTR_SW_WAR
	.align		4
.L_16:
        /*0048*/ 	.byte	0x04, 0x36
        /*004a*/ 	.short	(.L_18 - .L_17)
.L_17:
        /*004c*/ 	.word	0x00000008
.L_18:


//--------------------- .nv.callgraph             --------------------------
	.section	.nv.callgraph,"",@"SHT_CUDA_CALLGRAPH"
	.align	4
	.sectionentsize	8
	.align		4
        /*0000*/ 	.word	0x00000000
	.align		4
        /*0004*/ 	.word	0xffffffff
	.align		4
        /*0008*/ 	.word	index@(_Z18test_cluster_groupv)
	.align		4
        /*000c*/ 	.word	index@(vprintf)
	.align		4
        /*0010*/ 	.word	0x00000000
	.align		4
        /*0014*/ 	.word	0xfffffffe
	.align		4
        /*0018*/ 	.word	0x00000000
	.align		4
        /*001c*/ 	.word	0xfffffffd
	.align		4
        /*0020*/ 	.word	0x00000000
	.align		4
        /*0024*/ 	.word	0xfffffffc


//--------------------- .nv.constant4             --------------------------
	.section	.nv.constant4,"a",@progbits
	.align	8
	.align		8
.nv.constant4:
        /*0000*/ 	.dword	vprintf
	.align		8
        /*0008*/ 	.dword	$str


//--------------------- .text._Z18test_cluster_groupv --------------------------
	.section	.text._Z18test_cluster_groupv,"ax",@progbits
	.align	128
        .global         _Z18test_cluster_groupv
        .type           _Z18test_cluster_groupv,@function
        .size           _Z18test_cluster_groupv,(.L_x_3 - _Z18test_cluster_groupv)
        .other          _Z18test_cluster_groupv,@"STO_CUDA_ENTRY STV_DEFAULT"
_Z18test_cluster_groupv:
.text._Z18test_cluster_groupv:
[----:B------:R-:W0:Y:S01]  /*0000*/  LDC R1, c[0x0][0x37c] ;  /* 0x0000df00ff017b82 */ /* 0x000e220000000800 */
[----:B------:R-:W1:Y:S01]  /*0010*/  S2R R5, SR_TID.Z ;  /* 0x0000000000057919 */ /* 0x000e620000002300 */
[----:B------:R-:W2:Y:S01]  /*0020*/  LDCU UR5, c[0x0][0x2fc] ;  /* 0x00005f80ff0577ac */ /* 0x000ea20008000800 */
[----:B0-----:R-:W-:Y:S01]  /*0030*/  IADD3 R1, PT, PT, R1, -0x8, RZ ;  /* 0xfffffff801017810 */ /* 0x001fe20007ffe0ff */
[----:B------:R-:W1:Y:S01]  /*0040*/  S2R R10, SR_CgaCtaId ;  /* 0x00000000000a7919 */ /* 0x000e620000008800 */
[----:B------:R-:W0:Y:S01]  /*0050*/  LDCU UR36, c[0x0][0x360] ;  /* 0x00006c00ff2477ac */ /* 0x000e220008000800 */
[----:B------:R-:W-:Y:S01]  /*0060*/  MOV R2, 0x0 ;  /* 0x0000000000027802 */ /* 0x000fe20000000f00 */
[----:B------:R-:W3:Y:S01]  /*0070*/  S2R R3, SR_TID.Y ;  /* 0x0000000000037919 */ /* 0x000ee20000002200 */
[----:B------:R-:W3:Y:S02]  /*0080*/  LDCU UR4, c[0x0][0x364] ;  /* 0x00006c80ff0477ac */ /* 0x000ee40008000800 */
[----:B------:R4:W5:Y:S01]  /*0090*/  LDC.64 R8, c[0x4][R2] ;  /* 0x0100000002087b82 */ /* 0x0009620000000a00 */
[----:B------:R-:W0:Y:S01]  /*00a0*/  S2R R19, SR_TID.X ;  /* 0x0000000000137919 */ /* 0x000e220000002100 */
[----:B------:R-:W1:Y:S02]  /*00b0*/  LDCU UR6, c[0x0][0x368] ;  /* 0x00006d00ff0677ac */ /* 0x000e640008000800 */
[----:B-1----:R-:W-:Y:S01]  /*00c0*/  IMAD R0, R10, UR6, R5 ;  /* 0x000000060a007c24 */ /* 0x002fe2000f8e0205 */
[----:B------:R-:W1:Y:S03]  /*00d0*/  LDCU.64 UR6, c[0x4][0x8] ;  /* 0x01000100ff0677ac */ /* 0x000e660008000a00 */
[----:B---3--:R-:W-:Y:S01]  /*00e0*/  IMAD R0, R0, UR4, R3 ;  /* 0x0000000400007c24 */ /* 0x008fe2000f8e0203 */
[----:B------:R-:W3:Y:S03]  /*00f0*/  LDCU UR4, c[0x0][0x2f8] ;  /* 0x00005f00ff0477ac */ /* 0x000ee60008000800 */
[----:B0-----:R-:W-:-:S05]  /*0100*/  IMAD R11, R0, UR36, R19 ;  /* 0x00000024000b7c24 */ /* 0x001fca000f8e0213 */
[----:B------:R4:W-:Y:S01]  /*0110*/  STL.64 [R1], R10 ;  /* 0x0000000a01007387 */ /* 0x0009e20000100a00 */
[----:B-1----:R-:W-:Y:S01]  /*0120*/  IMAD.U32 R4, RZ, RZ, UR6 ;  /* 0x00000006ff047e24 */ /* 0x002fe2000f8e00ff */
[----:B------:R-:W-:Y:S02]  /*0130*/  MOV R5, UR7 ;  /* 0x0000000700057c02 */ /* 0x000fe40008000f00 */
[----:B---3--:R-:W-:-:S04]  /*0140*/  IADD3 R16, P0, PT, R1, UR4, RZ ;  /* 0x0000000401107c10 */ /* 0x008fc8000ff1e0ff */
[----:B--2---:R-:W-:Y:S01]  /*0150*/  IADD3.X R17, PT, PT, RZ, UR5, RZ, P0, !PT ;  /* 0x00000005ff117c10 */ /* 0x004fe200087fe4ff */
[----:B------:R-:W-:-:S03]  /*0160*/  IMAD.MOV.U32 R6, RZ, RZ, R16 ;  /* 0x000000ffff067224 */ /* 0x000fc600078e0010 */
[----:B----45:R-:W-:-:S07]  /*0170*/  MOV R7, R17 ;  /* 0x0000001100077202 */ /* 0x030fce0000000f00 */
[----:B------:R-:W-:-:S07]  /*0180*/  LEPC R20, `(.L_x_0) ;  /* 0x000000001014794e */ /* 0x000fce0000000000 */
[----:B------:R-:W-:Y:S05]  /*0190*/  CALL.ABS.NOINC R8 ;  /* 0x0000000008007343 */ /* 0x000fea0003c00000 */
.L_x_0:
[----:B------:R-:W0:Y:S01]  /*01a0*/  S2UR UR4, SR_CTAID.X ;  /* 0x00000000000479c3 */ /* 0x000e220000002500 */
[----:B------:R-:W-:-:S05]  /*01b0*/  CS2R.32 R9, SR_CgaSize ;  /* 0x0000000000097805 */ /* 0x000fca0000008a00 */
[----:B------:R-:W-:-:S05]  /*01c0*/  IMAD R9, R9, -0xa0, RZ ;  /* 0xffffff6009097824 */ /* 0x000fca00078e02ff */
[----:B------:R-:W-:-:S14]  /*01d0*/  R2UR UR5, R9 ;  /* 0x00000000090572ca */ /* 0x000fdc00000e0000 */
[----:B------:R-:W1:Y:S01]  /*01e0*/  LDCU UR5, c[0x0][UR5+0x2b0] ;  /* 0x00005600050577ac */ /* 0x000e620008000800 */
[----:B------:R-:W-:Y:S01]  /*01f0*/  MOV R6, R16 ;  /* 0x0000001000067202 */ /* 0x000fe20000000f00 */
[----:B------:R-:W-:Y:S01]  /*0200*/  IMAD.MOV.U32 R7, RZ, RZ, R17 ;  /* 0x000000ffff077224 */ /* 0x000fe200078e0011 */
[----:B------:R-:W-:-:S05]  /*0210*/  CS2R.32 R8, SR_CgaSize ;  /* 0x0000000000087805 */ /* 0x000fca0000008a00 */
[----:B------:R-:W-:-:S06]  /*0220*/  IMAD R8, R8, -0xa0, RZ ;  /* 0xffffff6008087824 */ /* 0x000fcc00078e02ff */
[----:B------:R-:W2:Y:S01]  /*0230*/  LDC R8, c[0x0][R8+0x2a0] ;  /* 0x0000a80008087b82 */ /* 0x000ea20000000800 */
[----:B0-----:R-:W-:-:S05]  /*0240*/  I2FP.F32.U32 R0, UR4 ;  /* 0x0000000400007c45 */ /* 0x001fca0008201000 */
[----:B-1----:R-:W-:-:S06]  /*0250*/  FMUL R0, R0, UR5 ;  /* 0x0000000500007c20 */ /* 0x002fcc0008400000 */
[----:B------:R-:W0:Y:S02]  /*0260*/  F2I.U32.TRUNC.NTZ R0, R0 ;  /* 0x0000000000007305 */ /* 0x000e24000020f000 */
[----:B0-----:R-:W-:-:S04]  /*0270*/  IMAD.MOV R3, RZ, RZ, -R0 ;  /* 0x000000ffff037224 */ /* 0x001fc800078e0a00 */
[----:B--2---:R-:W-:Y:S01]  /*0280*/  IMAD R8, R8, R3, UR4 ;  /* 0x0000000408087e24 */ /* 0x004fe2000f8e0203 */
[----:B------:R-:W0:Y:S01]  /*0290*/  LDCU.64 UR4, c[0x4][0x8] ;  /* 0x01000100ff0477ac */ /* 0x000e220008000a00 */
[----:B------:R-:W1:Y:S02]  /*02a0*/  LDC.64 R2, c[0x4][R2] ;  /* 0x0100000002027b82 */ /* 0x000e640000000a00 */
[----:B------:R-:W-:-:S05]  /*02b0*/  IMAD R9, R8, UR36, R19 ;  /* 0x0000002408097c24 */ /* 0x000fca000f8e0213 */
[----:B------:R2:W-:Y:S01]  /*02c0*/  STL.64 [R1], R8 ;  /* 0x0000000801007387 */ /* 0x0005e20000100a00 */
[----:B0-----:R-:W-:Y:S01]  /*02d0*/  MOV R4, UR4 ;  /* 0x0000000400047c02 */ /* 0x001fe20008000f00 */
[----:B------:R-:W-:-:S07]  /*02e0*/  IMAD.U32 R5, RZ, RZ, UR5 ;  /* 0x00000005ff057e24 */ /* 0x000fce000f8e00ff */
[----:B------:R-:W-:-:S07]  /*02f0*/  LEPC R20, `(.L_x_1) ;  /* 0x000000001014794e */ /* 0x000fce0000000000 */
[----:B-12---:R-:W-:Y:S05]  /*0300*/  CALL.ABS.NOINC R2 ;  /* 0x0000000002007343 */ /* 0x006fea0003c00000 */
.L_x_1:
[----:B------:R-:W-:Y:S05]  /*0310*/  EXIT ;  /* 0x000000000000794d */ /* 0x000fea0003800000 */
.L_x_2:
[----:B------:R-:W-:-:S00]  /*0320*/  BRA `(.L_x_2) ;  /* 0xfffffffc00fc7947 */ /* 0x000fc0000383ffff */
[----:B------:R-:W-:-:S00]  /*0330*/  NOP ;  /* 0x0000000000007918 */ /* 0x000fc00000000000 */
        /* <DEDUP_REMOVED lines=12> */
.L_x_3:


//--------------------- .nv.global.init           --------------------------
	.section	.nv.global.init,"aw",@progbits
.nv.global.init:
	.type		$str,@object
	.size		$str,(.L_0 - $str)
$str:
        /*0000*/ 	.byte	0x43, 0x6c, 0x75, 0x73, 0x74, 0x65, 0x72, 0x20, 0x42, 0x6c, 0x6f, 0x63, 0x6b, 0x3a, 0x20, 0x25
        /*0010*/ 	.byte	0x64, 0x20, 0x2d, 0x2d, 0x2d, 0x20, 0x43, 0x6c, 0x75, 0x73, 0x74, 0x65, 0x72, 0x20, 0x54, 0x68
        /*0020*/ 	.byte	0x72, 0x65, 0x61, 0x64, 0x3a, 0x20, 0x25, 0x64, 0x0a, 0x00
.L_0:


//--------------------- .nv.shared.reserved.0     --------------------------
	.section	.nv.shared.reserved.0,"aw",@nobits
	.weak		__nv_reservedSMEM_offset_0_alias
	.size		__nv_reservedSMEM_offset_0_alias, 0, 64
	.other		__nv_reservedSMEM_offset_0_alias,@"STO_CUDA_RESERVED_SHARED STV_DEFAULT"
__nv_reservedSMEM_offset_0_alias:
	.zero		0
	.zero		64


//--------------------- .nv.constant0._Z18test_cluster_groupv --------------------------
	.section	.nv.constant0._Z18test_cluster_groupv,"a",@progbits
	.sectionflags	@""
	.align	4
.nv.constant0._Z18test_cluster_groupv:
	.zero		896


//--------------------- SYMBOLS --------------------------

	.type		.nv.reservedSmem.offset0,@object
	.size		.nv.reservedSmem.offset0,0x4
	.type		vprintf,@function
